//
// Generated by NVIDIA NVVM Compiler
//
// Compiler Build ID: CL-36424714
// Cuda compilation tools, release 13.0, V13.0.88
// Based on NVVM 20.0.0
//

.version 9.0
.target sm_100
.address_size 64

	// .globl	_Z15flush_l2_kernelILi128EEvPKiPi

.visible .entry _Z15flush_l2_kernelILi128EEvPKiPi(
	.param .u64 .ptr .align 1 _Z15flush_l2_kernelILi128EEvPKiPi_param_0,
	.param .u64 .ptr .align 1 _Z15flush_l2_kernelILi128EEvPKiPi_param_1
)
{
	.reg .pred 	%p<2>;
	.reg .b32 	%r<102>;
	.reg .b64 	%rd<135>;

	ld.param.u64 	%rd34, [_Z15flush_l2_kernelILi128EEvPKiPi_param_0];
	ld.param.u64 	%rd1, [_Z15flush_l2_kernelILi128EEvPKiPi_param_1];
	mov.u32 	%r66, %tid.x;
	and.b32  	%r67, %r66, 992;
	mov.u32 	%r68, %ctaid.x;
	shl.b32 	%r69, %r68, 7;
	cvt.u64.u32 	%rd35, %r69;
	cvt.u64.u32 	%rd36, %r67;
	add.s64 	%rd37, %rd35, %rd36;
	and.b32  	%r70, %r66, 31;
	cvt.u64.u32 	%rd38, %r70;
	or.b64  	%rd39, %rd37, %rd38;
	shl.b64 	%rd40, %rd39, 2;
	add.s64 	%rd2, %rd34, %rd40;
	mov.b32 	%r4, 0;
	// begin inline asm
	{.reg .s32 val;
 ld.global.cg.b32 val, [%rd2];
 add.s32 %r4, val, %r4;}

	// end inline asm
	xor.b32  	%r71, %r70, 1;
	cvt.u64.u32 	%rd41, %r71;
	or.b64  	%rd42, %rd37, %rd41;
	shl.b64 	%rd43, %rd42, 2;
	add.s64 	%rd3, %rd34, %rd43;
	// begin inline asm
	{.reg .s32 val;
 ld.global.cg.b32 val, [%rd3];
 add.s32 %r4, val, %r4;}

	// end inline asm
	xor.b32  	%r72, %r70, 2;
	cvt.u64.u32 	%rd44, %r72;
	or.b64  	%rd45, %rd37, %rd44;
	shl.b64 	%rd46, %rd45, 2;
	add.s64 	%rd4, %rd34, %rd46;
	// begin inline asm
	{.reg .s32 val;
 ld.global.cg.b32 val, [%rd4];
 add.s32 %r4, val, %r4;}

	// end inline asm
	xor.b32  	%r73, %r70, 3;
	cvt.u64.u32 	%rd47, %r73;
	or.b64  	%rd48, %rd37, %rd47;
	shl.b64 	%rd49, %rd48, 2;
	add.s64 	%rd5, %rd34, %rd49;
	// begin inline asm
	{.reg .s32 val;
 ld.global.cg.b32 val, [%rd5];
 add.s32 %r4, val, %r4;}

	// end inline asm
	xor.b32  	%r74, %r70, 4;
	cvt.u64.u32 	%rd50, %r74;
	or.b64  	%rd51, %rd37, %rd50;
	shl.b64 	%rd52, %rd51, 2;
	add.s64 	%rd6, %rd34, %rd52;
	// begin inline asm
	{.reg .s32 val;
 ld.global.cg.b32 val, [%rd6];
 add.s32 %r4, val, %r4;}

	// end inline asm
	xor.b32  	%r75, %r70, 5;
	cvt.u64.u32 	%rd53, %r75;
	or.b64  	%rd54, %rd37, %rd53;
	shl.b64 	%rd55, %rd54, 2;
	add.s64 	%rd7, %rd34, %rd55;
	// begin inline asm
	{.reg .s32 val;
 ld.global.cg.b32 val, [%rd7];
 add.s32 %r4, val, %r4;}

	// end inline asm
	xor.b32  	%r76, %r70, 6;
	cvt.u64.u32 	%rd56, %r76;
	or.b64  	%rd57, %rd37, %rd56;
	shl.b64 	%rd58, %rd57, 2;
	add.s64 	%rd8, %rd34, %rd58;
	// begin inline asm
	{.reg .s32 val;
 ld.global.cg.b32 val, [%rd8];
 add.s32 %r4, val, %r4;}

	// end inline asm
	xor.b32  	%r77, %r70, 7;
	cvt.u64.u32 	%rd59, %r77;
	or.b64  	%rd60, %rd37, %rd59;
	shl.b64 	%rd61, %rd60, 2;
	add.s64 	%rd9, %rd34, %rd61;
	// begin inline asm
	{.reg .s32 val;
 ld.global.cg.b32 val, [%rd9];
 add.s32 %r4, val, %r4;}

	// end inline asm
	xor.b32  	%r78, %r70, 8;
	cvt.u64.u32 	%rd62, %r78;
	or.b64  	%rd63, %rd37, %rd62;
	shl.b64 	%rd64, %rd63, 2;
	add.s64 	%rd10, %rd34, %rd64;
	// begin inline asm
	{.reg .s32 val;
 ld.global.cg.b32 val, [%rd10];
 add.s32 %r4, val, %r4;}

	// end inline asm
	xor.b32  	%r79, %r70, 9;
	cvt.u64.u32 	%rd65, %r79;
	or.b64  	%rd66, %rd37, %rd65;
	shl.b64 	%rd67, %rd66, 2;
	add.s64 	%rd11, %rd34, %rd67;
	// begin inline asm
	{.reg .s32 val;
 ld.global.cg.b32 val, [%rd11];
 add.s32 %r4, val, %r4;}

	// end inline asm
	xor.b32  	%r80, %r70, 10;
	cvt.u64.u32 	%rd68, %r80;
	or.b64  	%rd69, %rd37, %rd68;
	shl.b64 	%rd70, %rd69, 2;
	add.s64 	%rd12, %rd34, %rd70;
	// begin inline asm
	{.reg .s32 val;
 ld.global.cg.b32 val, [%rd12];
 add.s32 %r4, val, %r4;}

	// end inline asm
	xor.b32  	%r81, %r70, 11;
	cvt.u64.u32 	%rd71, %r81;
	or.b64  	%rd72, %rd37, %rd71;
	shl.b64 	%rd73, %rd72, 2;
	add.s64 	%rd13, %rd34, %rd73;
	// begin inline asm
	{.reg .s32 val;
 ld.global.cg.b32 val, [%rd13];
 add.s32 %r4, val, %r4;}

	// end inline asm
	xor.b32  	%r82, %r70, 12;
	cvt.u64.u32 	%rd74, %r82;
	or.b64  	%rd75, %rd37, %rd74;
	shl.b64 	%rd76, %rd75, 2;
	add.s64 	%rd14, %rd34, %rd76;
	// begin inline asm
	{.reg .s32 val;
 ld.global.cg.b32 val, [%rd14];
 add.s32 %r4, val, %r4;}

	// end inline asm
	xor.b32  	%r83, %r70, 13;
	cvt.u64.u32 	%rd77, %r83;
	or.b64  	%rd78, %rd37, %rd77;
	shl.b64 	%rd79, %rd78, 2;
	add.s64 	%rd15, %rd34, %rd79;
	// begin inline asm
	{.reg .s32 val;
 ld.global.cg.b32 val, [%rd15];
 add.s32 %r4, val, %r4;}

	// end inline asm
	xor.b32  	%r84, %r70, 14;
	cvt.u64.u32 	%rd80, %r84;
	or.b64  	%rd81, %rd37, %rd80;
	shl.b64 	%rd82, %rd81, 2;
	add.s64 	%rd16, %rd34, %rd82;
	// begin inline asm
	{.reg .s32 val;
 ld.global.cg.b32 val, [%rd16];
 add.s32 %r4, val, %r4;}

	// end inline asm
	xor.b32  	%r85, %r70, 15;
	cvt.u64.u32 	%rd83, %r85;
	or.b64  	%rd84, %rd37, %rd83;
	shl.b64 	%rd85, %rd84, 2;
	add.s64 	%rd17, %rd34, %rd85;
	// begin inline asm
	{.reg .s32 val;
 ld.global.cg.b32 val, [%rd17];
 add.s32 %r4, val, %r4;}

	// end inline asm
	xor.b32  	%r86, %r70, 16;
	cvt.u64.u32 	%rd86, %r86;
	or.b64  	%rd87, %rd37, %rd86;
	shl.b64 	%rd88, %rd87, 2;
	add.s64 	%rd18, %rd34, %rd88;
	// begin inline asm
	{.reg .s32 val;
 ld.global.cg.b32 val, [%rd18];
 add.s32 %r4, val, %r4;}

	// end inline asm
	xor.b32  	%r87, %r70, 17;
	cvt.u64.u32 	%rd89, %r87;
	or.b64  	%rd90, %rd37, %rd89;
	shl.b64 	%rd91, %rd90, 2;
	add.s64 	%rd19, %rd34, %rd91;
	// begin inline asm
	{.reg .s32 val;
 ld.global.cg.b32 val, [%rd19];
 add.s32 %r4, val, %r4;}

	// end inline asm
	xor.b32  	%r88, %r70, 18;
	cvt.u64.u32 	%rd92, %r88;
	or.b64  	%rd93, %rd37, %rd92;
	shl.b64 	%rd94, %rd93, 2;
	add.s64 	%rd20, %rd34, %rd94;
	// begin inline asm
	{.reg .s32 val;
 ld.global.cg.b32 val, [%rd20];
 add.s32 %r4, val, %r4;}

	// end inline asm
	xor.b32  	%r89, %r70, 19;
	cvt.u64.u32 	%rd95, %r89;
	or.b64  	%rd96, %rd37, %rd95;
	shl.b64 	%rd97, %rd96, 2;
	add.s64 	%rd21, %rd34, %rd97;
	// begin inline asm
	{.reg .s32 val;
 ld.global.cg.b32 val, [%rd21];
 add.s32 %r4, val, %r4;}

	// end inline asm
	xor.b32  	%r90, %r70, 20;
	cvt.u64.u32 	%rd98, %r90;
	or.b64  	%rd99, %rd37, %rd98;
	shl.b64 	%rd100, %rd99, 2;
	add.s64 	%rd22, %rd34, %rd100;
	// begin inline asm
	{.reg .s32 val;
 ld.global.cg.b32 val, [%rd22];
 add.s32 %r4, val, %r4;}

	// end inline asm
	xor.b32  	%r91, %r70, 21;
	cvt.u64.u32 	%rd101, %r91;
	or.b64  	%rd102, %rd37, %rd101;
	shl.b64 	%rd103, %rd102, 2;
	add.s64 	%rd23, %rd34, %rd103;
	// begin inline asm
	{.reg .s32 val;
 ld.global.cg.b32 val, [%rd23];
 add.s32 %r4, val, %r4;}

	// end inline asm
	xor.b32  	%r92, %r70, 22;
	cvt.u64.u32 	%rd104, %r92;
	or.b64  	%rd105, %rd37, %rd104;
	shl.b64 	%rd106, %rd105, 2;
	add.s64 	%rd24, %rd34, %rd106;
	// begin inline asm
	{.reg .s32 val;
 ld.global.cg.b32 val, [%rd24];
 add.s32 %r4, val, %r4;}

	// end inline asm
	xor.b32  	%r93, %r70, 23;
	cvt.u64.u32 	%rd107, %r93;
	or.b64  	%rd108, %rd37, %rd107;
	shl.b64 	%rd109, %rd108, 2;
	add.s64 	%rd25, %rd34, %rd109;
	// begin inline asm
	{.reg .s32 val;
 ld.global.cg.b32 val, [%rd25];
 add.s32 %r4, val, %r4;}

	// end inline asm
	xor.b32  	%r94, %r70, 24;
	cvt.u64.u32 	%rd110, %r94;
	or.b64  	%rd111, %rd37, %rd110;
	shl.b64 	%rd112, %rd111, 2;
	add.s64 	%rd26, %rd34, %rd112;
	// begin inline asm
	{.reg .s32 val;
 ld.global.cg.b32 val, [%rd26];
 add.s32 %r4, val, %r4;}

	// end inline asm
	xor.b32  	%r95, %r70, 25;
	cvt.u64.u32 	%rd113, %r95;
	or.b64  	%rd114, %rd37, %rd113;
	shl.b64 	%rd115, %rd114, 2;
	add.s64 	%rd27, %rd34, %rd115;
	// begin inline asm
	{.reg .s32 val;
 ld.global.cg.b32 val, [%rd27];
 add.s32 %r4, val, %r4;}

	// end inline asm
	xor.b32  	%r96, %r70, 26;
	cvt.u64.u32 	%rd116, %r96;
	or.b64  	%rd117, %rd37, %rd116;
	shl.b64 	%rd118, %rd117, 2;
	add.s64 	%rd28, %rd34, %rd118;
	// begin inline asm
	{.reg .s32 val;
 ld.global.cg.b32 val, [%rd28];
 add.s32 %r4, val, %r4;}

	// end inline asm
	xor.b32  	%r97, %r70, 27;
	cvt.u64.u32 	%rd119, %r97;
	or.b64  	%rd120, %rd37, %rd119;
	shl.b64 	%rd121, %rd120, 2;
	add.s64 	%rd29, %rd34, %rd121;
	// begin inline asm
	{.reg .s32 val;
 ld.global.cg.b32 val, [%rd29];
 add.s32 %r4, val, %r4;}

	// end inline asm
	xor.b32  	%r98, %r70, 28;
	cvt.u64.u32 	%rd122, %r98;
	or.b64  	%rd123, %rd37, %rd122;
	shl.b64 	%rd124, %rd123, 2;
	add.s64 	%rd30, %rd34, %rd124;
	// begin inline asm
	{.reg .s32 val;
 ld.global.cg.b32 val, [%rd30];
 add.s32 %r4, val, %r4;}

	// end inline asm
	xor.b32  	%r99, %r70, 29;
	cvt.u64.u32 	%rd125, %r99;
	or.b64  	%rd126, %rd37, %rd125;
	shl.b64 	%rd127, %rd126, 2;
	add.s64 	%rd31, %rd34, %rd127;
	// begin inline asm
	{.reg .s32 val;
 ld.global.cg.b32 val, [%rd31];
 add.s32 %r4, val, %r4;}

	// end inline asm
	xor.b32  	%r100, %r70, 30;
	cvt.u64.u32 	%rd128, %r100;
	or.b64  	%rd129, %rd37, %rd128;
	shl.b64 	%rd130, %rd129, 2;
	add.s64 	%rd32, %rd34, %rd130;
	// begin inline asm
	{.reg .s32 val;
 ld.global.cg.b32 val, [%rd32];
 add.s32 %r4, val, %r4;}

	// end inline asm
	xor.b32  	%r101, %r70, 31;
	cvt.u64.u32 	%rd131, %r101;
	or.b64  	%rd132, %rd37, %rd131;
	shl.b64 	%rd133, %rd132, 2;
	add.s64 	%rd33, %rd34, %rd133;
	// begin inline asm
	{.reg .s32 val;
 ld.global.cg.b32 val, [%rd33];
 add.s32 %r4, val, %r4;}

	// end inline asm
	setp.eq.s32 	%p1, %r4, 0;
	@%p1 bra 	$L__BB0_2;
	cvta.to.global.u64 	%rd134, %rd1;
	st.global.u32 	[%rd134], %r4;
$L__BB0_2:
	ret;

}
	// .globl	_Z19dram_latency_kernelILi10EEvPKjPjS2_
.visible .entry _Z19dram_latency_kernelILi10EEvPKjPjS2_(
	.param .u64 .ptr .align 1 _Z19dram_latency_kernelILi10EEvPKjPjS2__param_0,
	.param .u64 .ptr .align 1 _Z19dram_latency_kernelILi10EEvPKjPjS2__param_1,
	.param .u64 .ptr .align 1 _Z19dram_latency_kernelILi10EEvPKjPjS2__param_2
)
.maxntid 32
.minnctapersm 1
{
	.reg .pred 	%p<2>;
	.reg .b32 	%r<17>;
	.reg .b64 	%rd<29>;

	ld.param.u64 	%rd13, [_Z19dram_latency_kernelILi10EEvPKjPjS2__param_0];
	ld.param.u64 	%rd1, [_Z19dram_latency_kernelILi10EEvPKjPjS2__param_1];
	ld.param.u64 	%rd14, [_Z19dram_latency_kernelILi10EEvPKjPjS2__param_2];
	mov.u32 	%r14, %tid.x;
	mul.wide.u32 	%rd15, %r14, 4;
	add.s64 	%rd2, %rd13, %rd15;
	// begin inline asm
	ld.global.cg.b32 %r1, [%rd2];

	// end inline asm
	cvt.u64.u32 	%rd16, %r1;
	add.s64 	%rd3, %rd2, %rd16;
	// begin inline asm
	bar.sync 0;
mov.u32 %r2, %clock;

	// end inline asm
	cvta.to.global.u64 	%rd17, %rd14;
	// begin inline asm
	ld.global.cg.b32 %r3, [%rd3];

	// end inline asm
	cvt.u64.u32 	%rd18, %r3;
	add.s64 	%rd4, %rd3, %rd18;
	// begin inline asm
	ld.global.cg.b32 %r4, [%rd4];

	// end inline asm
	cvt.u64.u32 	%rd19, %r4;
	add.s64 	%rd5, %rd4, %rd19;
	// begin inline asm
	ld.global.cg.b32 %r5, [%rd5];

	// end inline asm
	cvt.u64.u32 	%rd20, %r5;
	add.s64 	%rd6, %rd5, %rd20;
	// begin inline asm
	ld.global.cg.b32 %r6, [%rd6];

	// end inline asm
	cvt.u64.u32 	%rd21, %r6;
	add.s64 	%rd7, %rd6, %rd21;
	// begin inline asm
	ld.global.cg.b32 %r7, [%rd7];

	// end inline asm
	cvt.u64.u32 	%rd22, %r7;
	add.s64 	%rd8, %rd7, %rd22;
	// begin inline asm
	ld.global.cg.b32 %r8, [%rd8];

	// end inline asm
	cvt.u64.u32 	%rd23, %r8;
	add.s64 	%rd9, %rd8, %rd23;
	// begin inline asm
	ld.global.cg.b32 %r9, [%rd9];

	// end inline asm
	cvt.u64.u32 	%rd24, %r9;
	add.s64 	%rd10, %rd9, %rd24;
	// begin inline asm
	ld.global.cg.b32 %r10, [%rd10];

	// end inline asm
	cvt.u64.u32 	%rd25, %r10;
	add.s64 	%rd11, %rd10, %rd25;
	// begin inline asm
	ld.global.cg.b32 %r11, [%rd11];

	// end inline asm
	cvt.u64.u32 	%rd26, %r11;
	add.s64 	%rd12, %rd11, %rd26;
	// begin inline asm
	ld.global.cg.b32 %r12, [%rd12];

	// end inline asm
	// begin inline asm
	bar.sync 0;
mov.u32 %r13, %clock;

	// end inline asm
	sub.s32 	%r15, %r13, %r2;
	add.s64 	%rd27, %rd17, %rd15;
	st.global.u32 	[%rd27], %r15;
	setp.ne.s32 	%p1, %r12, 0;
	@%p1 bra 	$L__BB1_2;
	cvta.to.global.u64 	%rd28, %rd1;
	mov.b32 	%r16, 0;
	st.global.u32 	[%rd28], %r16;
$L__BB1_2:
	ret;

}


// ===== COMPILED SASS (sm_100) =====

	.target	sm_100

	.elftype	@"ET_EXEC"


//--------------------- .note.nv.tkinfo           --------------------------
	.section	.note.nv.tkinfo,"",@"SHT_NOTE"
	.sectionflags	@"SHF_NOTE_NV_TKINFO"
	.tkinfo
        /*0018*/ 	.word	0x00000002
        /*0030*/ 	.string	""
        /*0030*/ 	.string	"ptxas"
        /*0030*/ 	.string	"Cuda compilation tools, release 13.0, V13.0.88"
        /*0030*/ 	.string	"Build cuda_13.0.r13.0/compiler.36424714_0"
        /*0030*/ 	.string	"-arch sm_100 -m 64 "



//--------------------- .note.nv.cuinfo           --------------------------
	.section	.note.nv.cuinfo,"",@"SHT_NOTE"
	.sectionflags	@"SHF_NOTE_NV_CUINFO"
        /*0018*/ 	.short	0x0002
        /*001a*/ 	.short	0x0064
        /*001c*/ 	.short	0x0082
	.zero		2


//--------------------- .nv.info                  --------------------------
	.section	.nv.info,"",@"SHT_CUDA_INFO"
	.align	4


	//----- nvinfo : EIATTR_REGCOUNT
	.align		4
        /*0000*/ 	.byte	0x04, 0x2f
        /*0002*/ 	.short	(.L_1 - .L_0)
	.align		4
.L_0:
        /*0004*/ 	.word	index@(_Z15flush_l2_kernelILi128EEvPKiPi)
        /*0008*/ 	.word	0x00000020


	//----- nvinfo : EIATTR_FRAME_SIZE
	.align		4
.L_1:
        /*000c*/ 	.byte	0x04, 0x11
        /*000e*/ 	.short	(.L_3 - .L_2)
	.align		4
.L_2:
        /*0010*/ 	.word	index@(_Z15flush_l2_kernelILi128EEvPKiPi)
        /*0014*/ 	.word	0x00000000


	//----- nvinfo : EIATTR_REGCOUNT
	.align		4
.L_3:
        /*0018*/ 	.byte	0x04, 0x2f
        /*001a*/ 	.short	(.L_5 - .L_4)
	.align		4
.L_4:
        /*001c*/ 	.word	index@(_Z19dram_latency_kernelILi10EEvPKjPjS2_)
        /*0020*/ 	.word	0x0000000e


	//----- nvinfo : EIATTR_FRAME_SIZE
	.align		4
.L_5:
        /*0024*/ 	.byte	0x04, 0x11
        /*0026*/ 	.short	(.L_7 - .L_6)
	.align		4
.L_6:
        /*0028*/ 	.word	index@(_Z19dram_latency_kernelILi10EEvPKjPjS2_)
        /*002c*/ 	.word	0x00000000


	//----- nvinfo : EIATTR_MIN_STACK_SIZE
	.align		4
.L_7:
        /*0030*/ 	.byte	0x04, 0x12
        /*0032*/ 	.short	(.L_9 - .L_8)
	.align		4
.L_8:
        /*0034*/ 	.word	index@(_Z19dram_latency_kernelILi10EEvPKjPjS2_)
        /*0038*/ 	.word	0x00000000


	//----- nvinfo : EIATTR_MIN_STACK_SIZE
	.align		4
.L_9:
        /*003c*/ 	.byte	0x04, 0x12
        /*003e*/ 	.short	(.L_11 - .L_10)
	.align		4
.L_10:
        /*0040*/ 	.word	index@(_Z15flush_l2_kernelILi128EEvPKiPi)
        /*0044*/ 	.word	0x00000000
.L_11:


//--------------------- .nv.compat                --------------------------
	.section	.nv.compat,"",@"SHT_CUDA_COMPAT_INFO"
	.align	4
        /*0000*/ 	.byte	0x02, 0x09, 0x00, 0x00, 0x02, 0x02, 0x01, 0x00, 0x02, 0x05, 0x05, 0x00, 0x03, 0x07, 0x01, 0x01
        /*0010*/ 	.byte	0x02, 0x03, 0x00, 0x00, 0x02, 0x06, 0x01, 0x00, 0x04, 0x0b, 0x08, 0x00, 0x09, 0x00, 0x00, 0x00
        /*0020*/ 	.byte	0x00, 0x00, 0x00, 0x00


//--------------------- .nv.info._Z19dram_latency_kernelILi10EEvPKjPjS2_ --------------------------
	.section	.nv.info._Z19dram_latency_kernelILi10EEvPKjPjS2_,"",@"SHT_CUDA_INFO"
	.sectionflags	@""
	.align	4


	//----- nvinfo : EIATTR_CUDA_API_VERSION
	.align		4
        /*0000*/ 	.byte	0x04, 0x37
        /*0002*/ 	.short	(.L_13 - .L_12)
.L_12:
        /*0004*/ 	.word	0x00000082


	//----- nvinfo : EIATTR_KPARAM_INFO
	.align		4
.L_13:
        /*0008*/ 	.byte	0x04, 0x17
        /*000a*/ 	.short	(.L_15 - .L_14)
.L_14:
        /*000c*/ 	.word	0x00000000
        /*0010*/ 	.short	0x0002
        /*0012*/ 	.short	0x0010
        /*0014*/ 	.byte	0x00, 0xf5, 0x21, 0x00


	//----- nvinfo : EIATTR_KPARAM_INFO
	.align		4
.L_15:
        /*0018*/ 	.byte	0x04, 0x17
        /*001a*/ 	.short	(.L_17 - .L_16)
.L_16:
        /*001c*/ 	.word	0x00000000
        /*0020*/ 	.short	0x0001
        /*0022*/ 	.short	0x0008
        /*0024*/ 	.byte	0x00, 0xf5, 0x21, 0x00


	//----- nvinfo : EIATTR_KPARAM_INFO
	.align		4
.L_17:
        /*0028*/ 	.byte	0x04, 0x17
        /*002a*/ 	.short	(.L_19 - .L_18)
.L_18:
        /*002c*/ 	.word	0x00000000
        /*0030*/ 	.short	0x0000
        /*0032*/ 	.short	0x0000
        /*0034*/ 	.byte	0x00, 0xf5, 0x21, 0x00


	//----- nvinfo : EIATTR_SPARSE_MMA_MASK
	.align		4
.L_19:
        /*0038*/ 	.byte	0x03, 0x50
        /*003a*/ 	.short	0x0000


	//----- nvinfo : EIATTR_MAXREG_COUNT
	.align		4
        /*003c*/ 	.byte	0x03, 0x1b
        /*003e*/ 	.short	0x00ff


	//----- nvinfo : EIATTR_NUM_BARRIERS
	.align		4
        /*0040*/ 	.byte	0x02, 0x4c
        /*0042*/ 	.byte	0x01
	.zero		1


	//----- nvinfo : EIATTR_MERCURY_ISA_VERSION
	.align		4
        /*0044*/ 	.byte	0x03, 0x5f
        /*0046*/ 	.short	0x0101


	//----- nvinfo : EIATTR_VRC_CTA_INIT_COUNT
	.align		4
        /*0048*/ 	.byte	0x02, 0x4a
	.zero		1
	.zero		1


	//----- nvinfo : EIATTR_EXIT_INSTR_OFFSETS
	.align		4
        /*004c*/ 	.byte	0x04, 0x1c
        /*004e*/ 	.short	(.L_21 - .L_20)


	//   ....[0]....
.L_20:
        /*0050*/ 	.word	0x000002e0


	//   ....[1]....
        /*0054*/ 	.word	0x00000310


	//----- nvinfo : EIATTR_MAX_THREADS
	.align		4
.L_21:
        /*0058*/ 	.byte	0x04, 0x05
        /*005a*/ 	.short	(.L_23 - .L_22)
.L_22:
        /*005c*/ 	.word	0x00000020
        /*0060*/ 	.word	0x00000001
        /*0064*/ 	.word	0x00000001


	//----- nvinfo : EIATTR_CBANK_PARAM_SIZE
	.align		4
.L_23:
        /*0068*/ 	.byte	0x03, 0x19
        /*006a*/ 	.short	0x0018


	//----- nvinfo : EIATTR_PARAM_CBANK
	.align		4
        /*006c*/ 	.byte	0x04, 0x0a
        /*006e*/ 	.short	(.L_25 - .L_24)
	.align		4
.L_24:
        /*0070*/ 	.word	index@(.nv.constant0._Z19dram_latency_kernelILi10EEvPKjPjS2_)
        /*0074*/ 	.short	0x0380
        /*0076*/ 	.short	0x0018


	//----- nvinfo : EIATTR_SW_WAR
	.align		4
.L_25:
        /*0078*/ 	.byte	0x04, 0x36
        /*007a*/ 	.short	(.L_27 - .L_26)
.L_26:
        /*007c*/ 	.word	0x00000008
.L_27:


//--------------------- .nv.info._Z15flush_l2_kernelILi128EEvPKiPi --------------------------
	.section	.nv.info._Z15flush_l2_kernelILi128EEvPKiPi,"",@"SHT_CUDA_INFO"
	.sectionflags	@""
	.align	4


	//----- nvinfo : EIATTR_CUDA_API_VERSION
	.align		4
        /*0000*/ 	.byte	0x04, 0x37
        /*0002*/ 	.short	(.L_29 - .L_28)
.L_28:
        /*0004*/ 	.word	0x00000082


	//----- nvinfo : EIATTR_KPARAM_INFO
	.align		4
.L_29:
        /*0008*/ 	.byte	0x04, 0x17
        /*000a*/ 	.short	(.L_31 - .L_30)
.L_30:
        /*000c*/ 	.word	0x00000000
        /*0010*/ 	.short	0x0001
        /*0012*/ 	.short	0x0008
        /*0014*/ 	.byte	0x00, 0xf5, 0x21, 0x00


	//----- nvinfo : EIATTR_KPARAM_INFO
	.align		4
.L_31:
        /*0018*/ 	.byte	0x04, 0x17
        /*001a*/ 	.short	(.L_33 - .L_32)
.L_32:
        /*001c*/ 	.word	0x00000000
        /*0020*/ 	.short	0x0000
        /*0022*/ 	.short	0x0000
        /*0024*/ 	.byte	0x00, 0xf5, 0x21, 0x00


	//----- nvinfo : EIATTR_SPARSE_MMA_MASK
	.align		4
.L_33:
        /*0028*/ 	.byte	0x03, 0x50
        /*002a*/ 	.short	0x0000


	//----- nvinfo : EIATTR_MAXREG_COUNT
	.align		4
        /*002c*/ 	.byte	0x03, 0x1b
        /*002e*/ 	.short	0x00ff


	//----- nvinfo : EIATTR_MERCURY_ISA_VERSION
	.align		4
        /*0030*/ 	.byte	0x03, 0x5f
        /*0032*/ 	.short	0x0101


	//----- nvinfo : EIATTR_VRC_CTA_INIT_COUNT
	.align		4
        /*0034*/ 	.byte	0x02, 0x4a
	.zero		1
	.zero		1


	//----- nvinfo : EIATTR_EXIT_INSTR_OFFSETS
	.align		4
        /*0038*/ 	.byte	0x04, 0x1c
        /*003a*/ 	.short	(.L_35 - .L_34)


	//   ....[0]....
.L_34:
        /*003c*/ 	.word	0x000009a0


	//   ....[1]....
        /*0040*/ 	.word	0x000009d0


	//----- nvinfo : EIATTR_CBANK_PARAM_SIZE
	.align		4
.L_35:
        /*0044*/ 	.byte	0x03, 0x19
        /*0046*/ 	.short	0x0010


	//----- nvinfo : EIATTR_PARAM_CBANK
	.align		4
        /*0048*/ 	.byte	0x04, 0x0a
        /*004a*/ 	.short	(.L_37 - .L_36)
	.align		4
.L_36:
        /*004c*/ 	.word	index@(.nv.constant0._Z15flush_l2_kernelILi128EEvPKiPi)
        /*0050*/ 	.short	0x0380
        /*0052*/ 	.short	0x0010


	//----- nvinfo : EIATTR_SW_WAR
	.align		4
.L_37:
        /*0054*/ 	.byte	0x04, 0x36
        /*0056*/ 	.short	(.L_39 - .L_38)
.L_38:
        /*0058*/ 	.word	0x00000008
.L_39:


//--------------------- .nv.callgraph             --------------------------
	.section	.nv.callgraph,"",@"SHT_CUDA_CALLGRAPH"
	.align	4
	.sectionentsize	8
	.align		4
        /*0000*/ 	.word	0x00000000
	.align		4
        /*0004*/ 	.word	0xffffffff
	.align		4
        /*0008*/ 	.word	0x00000000
	.align		4
        /*000c*/ 	.word	0xfffffffe
	.align		4
        /*0010*/ 	.word	0x00000000
	.align		4
        /*0014*/ 	.word	0xfffffffd
	.align		4
        /*0018*/ 	.word	0x00000000
	.align		4
        /*001c*/ 	.word	0xfffffffc


//--------------------- .text._Z19dram_latency_kernelILi10EEvPKjPjS2_ --------------------------
	.section	.text._Z19dram_latency_kernelILi10EEvPKjPjS2_,"ax",@progbits
	.align	128
        .global         _Z19dram_latency_kernelILi10EEvPKjPjS2_
        .type           _Z19dram_latency_kernelILi10EEvPKjPjS2_,@function
        .size           _Z19dram_latency_kernelILi10EEvPKjPjS2_,(.L_x_2 - _Z19dram_latency_kernelILi10EEvPKjPjS2_)
        .other          _Z19dram_latency_kernelILi10EEvPKjPjS2_,@"STO_CUDA_ENTRY STV_DEFAULT"
_Z19dram_latency_kernelILi10EEvPKjPjS2_:
.text._Z19dram_latency_kernelILi10EEvPKjPjS2_:
[----:B------:R-:W-:Y:S01]  /*0000*/  LDC R1, c[0x0][0x37c] ;  /* 0x0000df00ff017b82 */ /* 0x000fe20000000800 */
[----:B------:R-:W0:Y:S07]  /*0010*/  S2R R0, SR_TID.X ;  /* 0x0000000000007919 */ /* 0x000e2e0000002100 */
[----:B------:R-:W0:Y:S01]  /*0020*/  LDC.64 R2, c[0x0][0x380] ;  /* 0x0000e000ff027b82 */ /* 0x000e220000000a00 */
[----:B------:R-:W1:Y:S01]  /*0030*/  LDCU.64 UR4, c[0x0][0x358] ;  /* 0x00006b00ff0477ac */ /* 0x000e620008000a00 */
[----:B0-----:R-:W-:-:S05]  /*0040*/  IMAD.WIDE.U32 R2, R0, 0x4, R2 ;  /* 0x0000000400027825 */ /* 0x001fca00078e0002 */
[----:B-1----:R-:W2:Y:S01]  /*0050*/  LDG.E.STRONG.GPU R5, desc[UR4][R2.64] ;  /* 0x0000000402057981 */ /* 0x002ea2000c1ef900 */
[----:B------:R-:W-:Y:S01]  /*0060*/  BAR.SYNC.DEFER_BLOCKING 0x0 ;  /* 0x0000000000007b1d */ /* 0x000fe20000010000 */
[----:B--2---:R-:W-:-:S05]  /*0070*/  IADD3 R4, P0, PT, R2, R5, RZ ;  /* 0x0000000502047210 */ /* 0x004fca0007f1e0ff */
[----:B------:R-:W-:Y:S02]  /*0080*/  IMAD.X R5, RZ, RZ, R3, P0 ;  /* 0x000000ffff057224 */ /* 0x000fe400000e0603 */
[----:B------:R-:W0:Y:S01]  /*0090*/  S2UR UR6, SR_CLOCKLO ;  /* 0x00000000000679c3 */ /* 0x000e220000005000 */
[----:B------:R-:W-:Y:S02]  /*00a0*/  NOP ;  /* 0x0000000000007918 */ /* 0x000fe40000000000 */
[----:B------:R-:W2:Y:S02]  /*00b0*/  LDG.E.STRONG.GPU R3, desc[UR4][R4.64] ;  /* 0x0000000404037981 */ /* 0x000ea4000c1ef900 */
[----:B--2---:R-:W-:-:S05]  /*00c0*/  IADD3 R2, P0, PT, R3, R4, RZ ;  /* 0x0000000403027210 */ /* 0x004fca0007f1e0ff */
[----:B------:R-:W-:-:S05]  /*00d0*/  IMAD.X R3, RZ, RZ, R5, P0 ;  /* 0x000000ffff037224 */ /* 0x000fca00000e0605 */
        /* <DEDUP_REMOVED lines=10> */
[----:B--2---:R-:W-:-:S04]  /*0180*/  IADD3 R4, P0, PT, R5, R10, RZ ;  /* 0x0000000a05047210 */ /* 0x004fc80007f1e0ff */
[----:B------:R-:W-:-:S05]  /*0190*/  IADD3.X R5, PT, PT, RZ, R11, RZ, P0, !PT ;  /* 0x0000000bff057210 */ /* 0x000fca00007fe4ff */
        /* <DEDUP_REMOVED lines=12> */
[----:B------:R-:W2:Y:S01]  /*0260*/  LDG.E.STRONG.GPU R10, desc[UR4][R10.64] ;  /* 0x000000040a0a7981 */ /* 0x000ea2000c1ef900 */
[----:B------:R-:W-:Y:S01]  /*0270*/  BAR.SYNC.DEFER_BLOCKING 0x0 ;  /* 0x0000000000007b1d */ /* 0x000fe20000010000 */
[----:B------:R-:W-:-:S07]  /*0280*/  CS2R.32 R5, SR_CLOCKLO ;  /* 0x0000000000057805 */ /* 0x000fce0000005000 */
[----:B------:R-:W1:Y:S01]  /*0290*/  LDC.64 R2, c[0x0][0x390] ;  /* 0x0000e400ff027b82 */ /* 0x000e620000000a00 */
[----:B--2---:R-:W-:Y:S01]  /*02a0*/  ISETP.NE.AND P0, PT, R10, RZ, PT ;  /* 0x000000ff0a00720c */ /* 0x004fe20003f05270 */
[----:B0-----:R-:W-:Y:S02]  /*02b0*/  VIADD R5, R5, -UR6 ;  /* 0x8000000605057c36 */ /* 0x001fe40008000000 */
[----:B-1----:R-:W-:-:S05]  /*02c0*/  IMAD.WIDE.U32 R2, R0, 0x4, R2 ;  /* 0x0000000400027825 */ /* 0x002fca00078e0002 */
[----:B------:R0:W-:Y:S05]  /*02d0*/  STG.E desc[UR4][R2.64], R5 ;  /* 0x0000000502007986 */ /* 0x0001ea000c101904 */
[----:B------:R-:W-:Y:S05]  /*02e0*/  @P0 EXIT ;  /* 0x000000000000094d */ /* 0x000fea0003800000 */
[----:B0-----:R-:W0:Y:S02]  /*02f0*/  LDC.64 R2, c[0x0][0x388] ;  /* 0x0000e200ff027b82 */ /* 0x001e240000000a00 */
[----:B0-----:R-:W-:Y:S01]  /*0300*/  STG.E desc[UR4][R2.64], RZ ;  /* 0x000000ff02007986 */ /* 0x001fe2000c101904 */
[----:B------:R-:W-:Y:S05]  /*0310*/  EXIT ;  /* 0x000000000000794d */ /* 0x000fea0003800000 */
.L_x_0:
[----:B------:R-:W-:-:S00]  /*0320*/  BRA `(.L_x_0) ;  /* 0xfffffffc00fc7947 */ /* 0x000fc0000383ffff */
[----:B------:R-:W-:-:S00]  /*0330*/  NOP ;  /* 0x0000000000007918 */ /* 0x000fc00000000000 */
        /* <DEDUP_REMOVED lines=12> */
.L_x_2:


//--------------------- .text._Z15flush_l2_kernelILi128EEvPKiPi --------------------------
	.section	.text._Z15flush_l2_kernelILi128EEvPKiPi,"ax",@progbits
	.align	128
        .global         _Z15flush_l2_kernelILi128EEvPKiPi
        .type           _Z15flush_l2_kernelILi128EEvPKiPi,@function
        .size           _Z15flush_l2_kernelILi128EEvPKiPi,(.L_x_3 - _Z15flush_l2_kernelILi128EEvPKiPi)
        .other          _Z15flush_l2_kernelILi128EEvPKiPi,@"STO_CUDA_ENTRY STV_DEFAULT"
_Z15flush_l2_kernelILi128EEvPKiPi:
.text._Z15flush_l2_kernelILi128EEvPKiPi:
[----:B------:R-:W-:Y:S01]  /*0000*/  LDC R1, c[0x0][0x37c] ;  /* 0x0000df00ff017b82 */ /* 0x000fe20000000800 */
[----:B------:R-:W0:Y:S01]  /*0010*/  S2R R29, SR_TID.X ;  /* 0x00000000001d7919 */ /* 0x000e220000002100 */
[----:B------:R-:W1:Y:S01]  /*0020*/  LDCU.64 UR6, c[0x0][0x380] ;  /* 0x00007000ff0677ac */ /* 0x000e620008000a00 */
[----:B------:R-:W2:Y:S01]  /*0030*/  S2R R3, SR_CTAID.X ;  /* 0x0000000000037919 */ /* 0x000ea20000002500 */
[----:B------:R-:W3:Y:S01]  /*0040*/  LDCU.64 UR4, c[0x0][0x358] ;  /* 0x00006b00ff0477ac */ /* 0x000ee20008000a00 */
[C---:B0-----:R-:W-:Y:S02]  /*0050*/  LOP3.LUT R16, R29.reuse, 0x3e0, RZ, 0xc0, !PT ;  /* 0x000003e01d107812 */ /* 0x041fe400078ec0ff */
[----:B------:R-:W-:Y:S02]  /*0060*/  LOP3.LUT R17, R29, 0x1f, RZ, 0xc0, !PT ;  /* 0x0000001f1d117812 */ /* 0x000fe400078ec0ff */
[----:B--2---:R-:W-:-:S04]  /*0070*/  LEA R16, P0, R3, R16, 0x7 ;  /* 0x0000001003107211 */ /* 0x004fc800078038ff */
[C---:B------:R-:W-:Y:S01]  /*0080*/  LOP3.LUT R0, R16.reuse, 0x2, R17, 0xf6, !PT ;  /* 0x0000000210007812 */ /* 0x040fe200078ef611 */
[----:B------:R-:W-:Y:S01]  /*0090*/  IMAD.X R21, RZ, RZ, RZ, P0 ;  /* 0x000000ffff157224 */ /* 0x000fe200000e06ff */
[C---:B------:R-:W-:Y:S02]  /*00a0*/  LOP3.LUT R4, R16.reuse, 0x1f, R29, 0xf8, !PT ;  /* 0x0000001f10047812 */ /* 0x040fe400078ef81d */
[----:B------:R-:W-:Y:S02]  /*00b0*/  LOP3.LUT R2, R16, 0x1, R17, 0xf6, !PT ;  /* 0x0000000110027812 */ /* 0x000fe400078ef611 */
[----:B-1----:R-:W-:Y:S02]  /*00c0*/  LEA R12, P2, R0, UR6, 0x2 ;  /* 0x00000006000c7c11 */ /* 0x002fe4000f8410ff */
[----:B------:R-:W-:Y:S02]  /*00d0*/  LEA R6, P0, R4, UR6, 0x2 ;  /* 0x0000000604067c11 */ /* 0x000fe4000f8010ff */
[----:B------:R-:W-:-:S02]  /*00e0*/  LEA R10, P1, R2, UR6, 0x2 ;  /* 0x00000006020a7c11 */ /* 0x000fc4000f8210ff */
[----:B------:R-:W-:Y:S02]  /*00f0*/  LEA.HI.X R13, R0, UR7, R21, 0x2, P2 ;  /* 0x00000007000d7c11 */ /* 0x000fe400090f1415 */
[----:B------:R-:W-:Y:S02]  /*0100*/  LOP3.LUT R0, R16, 0x3, R17, 0xf6, !PT ;  /* 0x0000000310007812 */ /* 0x000fe400078ef611 */
[--C-:B------:R-:W-:Y:S01]  /*0110*/  LEA.HI.X R7, R4, UR7, R21.reuse, 0x2, P0 ;  /* 0x0000000704077c11 */ /* 0x100fe200080f1415 */
[----:B---3--:R-:W2:Y:S01]  /*0120*/  LDG.E.STRONG.GPU R5, desc[UR4][R12.64] ;  /* 0x000000040c057981 */ /* 0x008ea2000c1ef900 */
[--C-:B------:R-:W-:Y:S02]  /*0130*/  LEA.HI.X R11, R2, UR7, R21.reuse, 0x2, P1 ;  /* 0x00000007020b7c11 */ /* 0x100fe400088f1415 */
[C---:B------:R-:W-:Y:S01]  /*0140*/  LEA R14, P0, R0.reuse, UR6, 0x2 ;  /* 0x00000006000e7c11 */ /* 0x040fe2000f8010ff */
[----:B------:R-:W2:Y:S03]  /*0150*/  LDG.E.STRONG.GPU R8, desc[UR4][R6.64] ;  /* 0x0000000406087981 */ /* 0x000ea6000c1ef900 */
[----:B------:R-:W-:Y:S01]  /*0160*/  LEA.HI.X R15, R0, UR7, R21, 0x2, P0 ;  /* 0x00000007000f7c11 */ /* 0x000fe200080f1415 */
[----:B------:R0:W2:Y:S01]  /*0170*/  LDG.E.STRONG.GPU R4, desc[UR4][R10.64] ;  /* 0x000000040a047981 */ /* 0x0000a2000c1ef900 */
[----:B------:R-:W-:-:S02]  /*0180*/  LOP3.LUT R0, R16, 0x4, R17, 0xf6, !PT ;  /* 0x0000000410007812 */ /* 0x000fc400078ef611 */
[--C-:B------:R-:W-:Y:S01]  /*0190*/  LOP3.LUT R24, R16, 0x5, R17.reuse, 0xf6, !PT ;  /* 0x0000000510187812 */ /* 0x100fe200078ef611 */
[----:B------:R-:W3:Y:S01]  /*01a0*/  LDG.E.STRONG.GPU R9, desc[UR4][R14.64] ;  /* 0x000000040e097981 */ /* 0x000ee2000c1ef900 */
[----:B------:R-:W-:Y:S02]  /*01b0*/  LEA R2, P1, R0, UR6, 0x2 ;  /* 0x0000000600027c11 */ /* 0x000fe4000f8210ff */
[----:B------:R-:W-:Y:S02]  /*01c0*/  LOP3.LUT R20, R16, 0x6, R17, 0xf6, !PT ;  /* 0x0000000610147812 */ /* 0x000fe400078ef611 */
[----:B------:R-:W-:Y:S02]  /*01d0*/  LEA.HI.X R3, R0, UR7, R21, 0x2, P1 ;  /* 0x0000000700037c11 */ /* 0x000fe400088f1415 */
[----:B0-----:R-:W-:Y:S02]  /*01e0*/  LEA R10, P0, R24, UR6, 0x2 ;  /* 0x00000006180a7c11 */ /* 0x001fe4000f8010ff */
[C-C-:B------:R-:W-:Y:S01]  /*01f0*/  LOP3.LUT R18, R16.reuse, 0x7, R17.reuse, 0xf6, !PT ;  /* 0x0000000710127812 */ /* 0x140fe200078ef611 */
[----:B------:R0:W3:Y:S01]  /*0200*/  LDG.E.STRONG.GPU R14, desc[UR4][R2.64] ;  /* 0x00000004020e7981 */ /* 0x0000e2000c1ef900 */
[----:B------:R-:W-:-:S02]  /*0210*/  LOP3.LUT R0, R16, 0x8, R17, 0xf6, !PT ;  /* 0x0000000810007812 */ /* 0x000fc400078ef611 */
[----:B------:R-:W-:Y:S02]  /*0220*/  LEA R22, P2, R20, UR6, 0x2 ;  /* 0x0000000614167c11 */ /* 0x000fe4000f8410ff */
[--C-:B------:R-:W-:Y:S02]  /*0230*/  LEA.HI.X R11, R24, UR7, R21.reuse, 0x2, P0 ;  /* 0x00000007180b7c11 */ /* 0x100fe400080f1415 */
[----:B------:R-:W-:Y:S02]  /*0240*/  LEA R12, P1, R18, UR6, 0x2 ;  /* 0x00000006120c7c11 */ /* 0x000fe4000f8210ff */
[----:B------:R-:W-:Y:S01]  /*0250*/  LEA R6, P0, R0, UR6, 0x2 ;  /* 0x0000000600067c11 */ /* 0x000fe2000f8010ff */
[----:B------:R1:W4:Y:S01]  /*0260*/  LDG.E.STRONG.GPU R15, desc[UR4][R10.64] ;  /* 0x000000040a0f7981 */ /* 0x000322000c1ef900 */
[--C-:B------:R-:W-:Y:S02]  /*0270*/  LEA.HI.X R23, R20, UR7, R21.reuse, 0x2, P2 ;  /* 0x0000000714177c11 */ /* 0x100fe400090f1415 */
[----:B------:R-:W-:-:S02]  /*0280*/  LEA.HI.X R13, R18, UR7, R21, 0x2, P1 ;  /* 0x00000007120d7c11 */ /* 0x000fc400088f1415 */
[----:B------:R-:W-:Y:S01]  /*0290*/  LEA.HI.X R7, R0, UR7, R21, 0x2, P0 ;  /* 0x0000000700077c11 */ /* 0x000fe200080f1415 */
[----:B------:R5:W4:Y:S04]  /*02a0*/  LDG.E.STRONG.GPU R18, desc[UR4][R22.64] ;  /* 0x0000000416127981 */ /* 0x000b28000c1ef900 */
[----:B------:R5:W4:Y:S04]  /*02b0*/  LDG.E.STRONG.GPU R0, desc[UR4][R12.64] ;  /* 0x000000040c007981 */ /* 0x000b28000c1ef900 */
[----:B------:R5:W4:Y:S01]  /*02c0*/  LDG.E.STRONG.GPU R19, desc[UR4][R6.64] ;  /* 0x0000000406137981 */ /* 0x000b22000c1ef900 */
[----:B------:R-:W-:-:S02]  /*02d0*/  LOP3.LUT R26, R16, 0x9, R17, 0xf6, !PT ;  /* 0x00000009101a7812 */ /* 0x000fc400078ef611 */
[--C-:B------:R-:W-:Y:S02]  /*02e0*/  LOP3.LUT R20, R16, 0xa, R17.reuse, 0xf6, !PT ;  /* 0x0000000a10147812 */ /* 0x100fe400078ef611 */
[----:B------:R-:W-:Y:S02]  /*02f0*/  LEA R24, P0, R26, UR6, 0x2 ;  /* 0x000000061a187c11 */ /* 0x000fe4000f8010ff */
[----:B------:R-:W-:Y:S02]  /*0300*/  LOP3.LUT R27, R16, 0xb, R17, 0xf6, !PT ;  /* 0x0000000b101b7812 */ /* 0x000fe400078ef611 */
[----:B0-----:R-:W-:Y:S02]  /*0310*/  LEA R2, P1, R20, UR6, 0x2 ;  /* 0x0000000614027c11 */ /* 0x001fe4000f8210ff */
[----:B------:R-:W-:Y:S02]  /*0320*/  LEA.HI.X R25, R26, UR7, R21, 0x2, P0 ;  /* 0x000000071a197c11 */ /* 0x000fe400080f1415 */
[----:B-1----:R-:W-:-:S02]  /*0330*/  LEA R10, P0, R27, UR6, 0x2 ;  /* 0x000000061b0a7c11 */ /* 0x002fc4000f8010ff */
[----:B------:R-:W-:Y:S01]  /*0340*/  LEA.HI.X R3, R20, UR7, R21, 0x2, P1 ;  /* 0x0000000714037c11 */ /* 0x000fe200088f1415 */
[----:B------:R-:W4:Y:S01]  /*0350*/  LDG.E.STRONG.GPU R28, desc[UR4][R24.64] ;  /* 0x00000004181c7981 */ /* 0x000f22000c1ef900 */
[C-C-:B------:R-:W-:Y:S02]  /*0360*/  LOP3.LUT R20, R16.reuse, 0xd, R17.reuse, 0xf6, !PT ;  /* 0x0000000d10147812 */ /* 0x140fe400078ef611 */
[----:B------:R-:W-:Y:S02]  /*0370*/  LOP3.LUT R26, R16, 0xc, R17, 0xf6, !PT ;  /* 0x0000000c101a7812 */ /* 0x000fe400078ef611 */
[----:B------:R-:W-:Y:S02]  /*0380*/  LEA.HI.X R11, R27, UR7, R21, 0x2, P0 ;  /* 0x000000071b0b7c11 */ /* 0x000fe400080f1415 */
[----:B-----5:R-:W-:Y:S01]  /*0390*/  LEA R22, P0, R20, UR6, 0x2 ;  /* 0x0000000614167c11 */ /* 0x020fe2000f8010ff */
[----:B------:R0:W5:Y:S01]  /*03a0*/  LDG.E.STRONG.GPU R27, desc[UR4][R2.64] ;  /* 0x00000004021b7981 */ /* 0x000162000c1ef900 */
[----:B------:R-:W-:-:S02]  /*03b0*/  LEA R12, P1, R26, UR6, 0x2 ;  /* 0x000000061a0c7c11 */ /* 0x000fc4000f8210ff */
[----:B------:R-:W-:Y:S02]  /*03c0*/  LOP3.LUT R7, R16, 0xe, R17, 0xf6, !PT ;  /* 0x0000000e10077812 */ /* 0x000fe400078ef611 */
[----:B------:R-:W-:Y:S02]  /*03d0*/  LEA.HI.X R23, R20, UR7, R21, 0x2, P0 ;  /* 0x0000000714177c11 */ /* 0x000fe400080f1415 */
[----:B------:R-:W-:Y:S02]  /*03e0*/  LOP3.LUT R20, R16, 0xf, R17, 0xf6, !PT ;  /* 0x0000000f10147812 */ /* 0x000fe400078ef611 */
[----:B------:R-:W-:Y:S01]  /*03f0*/  LEA.HI.X R13, R26, UR7, R21, 0x2, P1 ;  /* 0x000000071a0d7c11 */ /* 0x000fe200088f1415 */
[----:B------:R-:W5:Y:S01]  /*0400*/  LDG.E.STRONG.GPU R24, desc[UR4][R22.64] ;  /* 0x0000000416187981 */ /* 0x000f62000c1ef900 */
[C---:B------:R-:W-:Y:S02]  /*0410*/  LEA R6, P1, R7.reuse, UR6, 0x2 ;  /* 0x0000000607067c11 */ /* 0x040fe4000f8210ff */
[----:B0-----:R-:W-:Y:S01]  /*0420*/  LOP3.LUT R2, R16, 0x10, R17, 0xf6, !PT ;  /* 0x0000001010027812 */ /* 0x001fe200078ef611 */
[----:B------:R0:W5:Y:S01]  /*0430*/  LDG.E.STRONG.GPU R26, desc[UR4][R10.64] ;  /* 0x000000040a1a7981 */ /* 0x000162000c1ef900 */
[----:B------:R-:W-:-:S02]  /*0440*/  LEA.HI.X R7, R7, UR7, R21, 0x2, P1 ;  /* 0x0000000707077c11 */ /* 0x000fc400088f1415 */
[----:B------:R-:W-:Y:S01]  /*0450*/  LOP3.LUT R3, R16, 0x11, R17, 0xf6, !PT ;  /* 0x0000001110037812 */ /* 0x000fe200078ef611 */
[----:B------:R1:W5:Y:S04]  /*0460*/  LDG.E.STRONG.GPU R25, desc[UR4][R12.64] ;  /* 0x000000040c197981 */ /* 0x000368000c1ef900 */
[----:B------:R1:W5:Y:S01]  /*0470*/  LDG.E.STRONG.GPU R23, desc[UR4][R6.64] ;  /* 0x0000000406177981 */ /* 0x000362000c1ef900 */
[----:B0-----:R-:W-:Y:S02]  /*0480*/  LEA R10, P0, R20, UR6, 0x2 ;  /* 0x00000006140a7c11 */ /* 0x001fe4000f8010ff */
[----:B-1----:R-:W-:Y:S02]  /*0490*/  LEA R12, P1, R2, UR6, 0x2 ;  /* 0x00000006020c7c11 */ /* 0x002fe4000f8210ff */
[----:B------:R-:W-:-:S02]  /*04a0*/  LEA.HI.X R11, R20, UR7, R21, 0x2, P0 ;  /* 0x00000007140b7c11 */ /* 0x000fc400080f1415 */
[----:B------:R-:W-:Y:S02]  /*04b0*/  LOP3.LUT R20, R16, 0x12, R17, 0xf6, !PT ;  /* 0x0000001210147812 */ /* 0x000fe400078ef611 */
[----:B------:R-:W-:Y:S01]  /*04c0*/  LEA.HI.X R13, R2, UR7, R21, 0x2, P1 ;  /* 0x00000007020d7c11 */ /* 0x000fe200088f1415 */
[----:B------:R-:W5:Y:S01]  /*04d0*/  LDG.E.STRONG.GPU R22, desc[UR4][R10.64] ;  /* 0x000000040a167981 */ /* 0x000f62000c1ef900 */
[----:B------:R-:W-:Y:S02]  /*04e0*/  LEA R2, P1, R20, UR6, 0x2 ;  /* 0x0000000614027c11 */ /* 0x000fe4000f8210ff */
[C---:B------:R-:W-:Y:S02]  /*04f0*/  LOP3.LUT R7, R16.reuse, 0x13, R17, 0xf6, !PT ;  /* 0x0000001310077812 */ /* 0x040fe400078ef611 */
[----:B------:R-:W5:Y:S01]  /*0500*/  LDG.E.STRONG.GPU R13, desc[UR4][R12.64] ;  /* 0x000000040c0d7981 */ /* 0x000f62000c1ef900 */
[----:B------:R-:W-:Y:S02]  /*0510*/  LOP3.LUT R29, R16, 0x1f, R29, 0xf4, !PT ;  /* 0x0000001f101d7812 */ /* 0x000fe400078ef41d */
[----:B--2---:R-:W-:-:S02]  /*0520*/  IADD3 R8, PT, PT, R5, R4, R8 ;  /* 0x0000000405087210 */ /* 0x004fc40007ffe008 */
[----:B------:R-:W-:-:S04]  /*0530*/  LEA R4, P0, R3, UR6, 0x2 ;  /* 0x0000000603047c11 */ /* 0x000fc8000f8010ff */
[--C-:B------:R-:W-:Y:S02]  /*0540*/  LEA.HI.X R5, R3, UR7, R21.reuse, 0x2, P0 ;  /* 0x0000000703057c11 */ /* 0x100fe400080f1415 */
[----:B------:R-:W-:Y:S02]  /*0550*/  LEA.HI.X R3, R20, UR7, R21, 0x2, P1 ;  /* 0x0000000714037c11 */ /* 0x000fe400088f1415 */
[C---:B------:R-:W-:Y:S01]  /*0560*/  LEA R6, P0, R7.reuse, UR6, 0x2 ;  /* 0x0000000607067c11 */ /* 0x040fe2000f8010ff */
[----:B------:R0:W2:Y:S01]  /*0570*/  LDG.E.STRONG.GPU R12, desc[UR4][R4.64] ;  /* 0x00000004040c7981 */ /* 0x0000a2000c1ef900 */
[----:B------:R-:W-:Y:S02]  /*0580*/  LOP3.LUT R20, R16, 0x14, R17, 0xf6, !PT ;  /* 0x0000001410147812 */ /* 0x000fe400078ef611 */
[----:B------:R-:W-:Y:S01]  /*0590*/  LEA.HI.X R7, R7, UR7, R21, 0x2, P0 ;  /* 0x0000000707077c11 */ /* 0x000fe200080f1415 */
[----:B------:R3:W2:Y:S04]  /*05a0*/  LDG.E.STRONG.GPU R11, desc[UR4][R2.64] ;  /* 0x00000004020b7981 */ /* 0x0006a8000c1ef900 */
[----:B------:R-:W2:Y:S01]  /*05b0*/  LDG.E.STRONG.GPU R10, desc[UR4][R6.64] ;  /* 0x00000004060a7981 */ /* 0x000ea2000c1ef900 */
[----:B0-----:R-:W-:-:S04]  /*05c0*/  LEA R4, P0, R20, UR6, 0x2 ;  /* 0x0000000614047c11 */ /* 0x001fc8000f8010ff */
[----:B------:R-:W-:Y:S02]  /*05d0*/  LEA.HI.X R5, R20, UR7, R21, 0x2, P0 ;  /* 0x0000000714057c11 */ /* 0x000fe400080f1415 */
[----:B---3--:R-:W-:Y:S02]  /*05e0*/  IADD3 R2, PT, PT, R14, R9, R8 ;  /* 0x000000090e027210 */ /* 0x008fe40007ffe008 */
[--C-:B------:R-:W-:Y:S01]  /*05f0*/  LOP3.LUT R20, R16, 0x15, R17.reuse, 0xf6, !PT ;  /* 0x0000001510147812 */ /* 0x100fe200078ef611 */
[----:B------:R0:W3:Y:S01]  /*0600*/  LDG.E.STRONG.GPU R9, desc[UR4][R4.64] ;  /* 0x0000000404097981 */ /* 0x0000e2000c1ef900 */
[----:B----4-:R-:W-:Y:S02]  /*0610*/  IADD3 R18, PT, PT, R18, R15, R2 ;  /* 0x0000000f12127210 */ /* 0x010fe40007ffe002 */
[----:B------:R-:W-:Y:S02]  /*0620*/  LEA R14, P0, R20, UR6, 0x2 ;  /* 0x00000006140e7c11 */ /* 0x000fe4000f8010ff */
[----:B------:R-:W-:-:S02]  /*0630*/  LOP3.LUT R8, R16, 0x16, R17, 0xf6, !PT ;  /* 0x0000001610087812 */ /* 0x000fc400078ef611 */
[----:B------:R-:W-:Y:S02]  /*0640*/  LEA.HI.X R15, R20, UR7, R21, 0x2, P0 ;  /* 0x00000007140f7c11 */ /* 0x000fe400080f1415 */
[--C-:B0-----:R-:W-:Y:S02]  /*0650*/  LOP3.LUT R4, R16, 0x17, R17.reuse, 0xf6, !PT ;  /* 0x0000001710047812 */ /* 0x101fe400078ef611 */
[----:B------:R-:W-:Y:S02]  /*0660*/  IADD3 R0, PT, PT, R19, R0, R18 ;  /* 0x0000000013007210 */ /* 0x000fe40007ffe012 */
[----:B------:R-:W-:Y:S02]  /*0670*/  LEA R18, P0, R4, UR6, 0x2 ;  /* 0x0000000604127c11 */ /* 0x000fe4000f8010ff */
[----:B------:R-:W-:Y:S02]  /*0680*/  LEA R2, P1, R8, UR6, 0x2 ;  /* 0x0000000608027c11 */ /* 0x000fe4000f8210ff */
[----:B------:R-:W-:-:S02]  /*0690*/  LOP3.LUT R6, R16, 0x18, R17, 0xf6, !PT ;  /* 0x0000001810067812 */ /* 0x000fc400078ef611 */
[----:B------:R-:W-:Y:S02]  /*06a0*/  LOP3.LUT R20, R16, 0x19, R17, 0xf6, !PT ;  /* 0x0000001910147812 */ /* 0x000fe400078ef611 */
[--C-:B------:R-:W-:Y:S02]  /*06b0*/  LEA.HI.X R19, R4, UR7, R21.reuse, 0x2, P0 ;  /* 0x0000000704137c11 */ /* 0x100fe400080f1415 */
[--C-:B------:R-:W-:Y:S02]  /*06c0*/  LEA.HI.X R3, R8, UR7, R21.reuse, 0x2, P1 ;  /* 0x0000000708037c11 */ /* 0x100fe400088f1415 */
[C---:B------:R-:W-:Y:S01]  /*06d0*/  LEA R4, P0, R6.reuse, UR6, 0x2 ;  /* 0x0000000606047c11 */ /* 0x040fe2000f8010ff */
[----:B------:R0:W4:Y:S03]  /*06e0*/  LDG.E.STRONG.GPU R8, desc[UR4][R14.64] ;  /* 0x000000040e087981 */ /* 0x000126000c1ef900 */
[----:B------:R-:W-:Y:S01]  /*06f0*/  LEA.HI.X R5, R6, UR7, R21, 0x2, P0 ;  /* 0x0000000706057c11 */ /* 0x000fe200080f1415 */
[----:B------:R1:W4:Y:S04]  /*0700*/  LDG.E.STRONG.GPU R7, desc[UR4][R2.64] ;  /* 0x0000000402077981 */ /* 0x000328000c1ef900 */
[----:B------:R-:W4:Y:S01]  /*0710*/  LDG.E.STRONG.GPU R6, desc[UR4][R18.64] ;  /* 0x0000000412067981 */ /* 0x000f22000c1ef900 */
[----:B0-----:R-:W-:-:S03]  /*0720*/  LEA R14, P1, R20, UR6, 0x2 ;  /* 0x00000006140e7c11 */ /* 0x001fc6000f8210ff */
[----:B------:R-:W4:Y:S01]  /*0730*/  LDG.E.STRONG.GPU R5, desc[UR4][R4.64] ;  /* 0x0000000404057981 */ /* 0x000f22000c1ef900 */
[----:B------:R-:W-:Y:S02]  /*0740*/  LEA.HI.X R15, R20, UR7, R21, 0x2, P1 ;  /* 0x00000007140f7c11 */ /* 0x000fe400088f1415 */
[----:B------:R-:W-:-:S03]  /*0750*/  LOP3.LUT R20, R16, 0x1a, R17, 0xf6, !PT ;  /* 0x0000001a10147812 */ /* 0x000fc600078ef611 */
[----:B------:R0:W4:Y:S01]  /*0760*/  LDG.E.STRONG.GPU R4, desc[UR4][R14.64] ;  /* 0x000000040e047981 */ /* 0x000122000c1ef900 */
[----:B-1----:R-:W-:Y:S02]  /*0770*/  LEA R2, P0, R20, UR6, 0x2 ;  /* 0x0000000614027c11 */ /* 0x002fe4000f8010ff */
[----:B0-----:R-:W-:Y:S02]  /*0780*/  LOP3.LUT R14, R16, 0x1b, R17, 0xf6, !PT ;  /* 0x0000001b100e7812 */ /* 0x001fe400078ef611 */
[----:B------:R-:W-:Y:S02]  /*0790*/  LEA.HI.X R3, R20, UR7, R21, 0x2, P0 ;  /* 0x0000000714037c11 */ /* 0x000fe400080f1415 */
[----:B------:R-:W-:Y:S02]  /*07a0*/  LEA R18, P1, R14, UR6, 0x2 ;  /* 0x000000060e127c11 */ /* 0x000fe4000f8210ff */
[----:B------:R-:W-:Y:S02]  /*07b0*/  LOP3.LUT R20, R16, 0x1c, R17, 0xf6, !PT ;  /* 0x0000001c10147812 */ /* 0x000fe400078ef611 */
[----:B------:R-:W-:Y:S01]  /*07c0*/  LEA.HI.X R19, R14, UR7, R21, 0x2, P1 ;  /* 0x000000070e137c11 */ /* 0x000fe200088f1415 */
[----:B------:R-:W4:Y:S01]  /*07d0*/  LDG.E.STRONG.GPU R3, desc[UR4][R2.64] ;  /* 0x0000000402037981 */ /* 0x000f22000c1ef900 */
[----:B------:R-:W-:-:S04]  /*07e0*/  LEA R14, P0, R20, UR6, 0x2 ;  /* 0x00000006140e7c11 */ /* 0x000fc8000f8010ff */
[----:B------:R-:W-:Y:S01]  /*07f0*/  LEA.HI.X R15, R20, UR7, R21, 0x2, P0 ;  /* 0x00000007140f7c11 */ /* 0x000fe200080f1415 */
[----:B------:R0:W4:Y:S01]  /*0800*/  LDG.E.STRONG.GPU R2, desc[UR4][R18.64] ;  /* 0x0000000412027981 */ /* 0x000122000c1ef900 */
[----:B------:R-:W-:-:S04]  /*0810*/  LOP3.LUT R20, R16, 0x1e, R17, 0xf6, !PT ;  /* 0x0000001e10147812 */ /* 0x000fc800078ef611 */
[----:B------:R-:W4:Y:S01]  /*0820*/  LDG.E.STRONG.GPU R15, desc[UR4][R14.64] ;  /* 0x000000040e0f7981 */ /* 0x000f22000c1ef900 */
[----:B0-----:R-:W-:-:S04]  /*0830*/  LOP3.LUT R18, R16, 0x1d, R17, 0xf6, !PT ;  /* 0x0000001d10127812 */ /* 0x001fc800078ef611 */
[----:B------:R-:W-:-:S04]  /*0840*/  LEA R16, P0, R18, UR6, 0x2 ;  /* 0x0000000612107c11 */ /* 0x000fc8000f8010ff */
[----:B------:R-:W-:Y:S02]  /*0850*/  LEA.HI.X R17, R18, UR7, R21, 0x2, P0 ;  /* 0x0000000712117c11 */ /* 0x000fe400080f1415 */
[----:B------:R-:W-:-:S03]  /*0860*/  LEA R18, P0, R20, UR6, 0x2 ;  /* 0x0000000614127c11 */ /* 0x000fc6000f8010ff */
[----:B------:R-:W4:Y:S01]  /*0870*/  LDG.E.STRONG.GPU R16, desc[UR4][R16.64] ;  /* 0x0000000410107981 */ /* 0x000f22000c1ef900 */
[----:B------:R-:W-:Y:S02]  /*0880*/  LEA.HI.X R19, R20, UR7, R21, 0x2, P0 ;  /* 0x0000000714137c11 */ /* 0x000fe400080f1415 */
[----:B------:R-:W-:-:S04]  /*0890*/  LEA R20, P0, R29, UR6, 0x2 ;  /* 0x000000061d147c11 */ /* 0x000fc8000f8010ff */
[----:B------:R-:W4:Y:S01]  /*08a0*/  LDG.E.STRONG.GPU R19, desc[UR4][R18.64] ;  /* 0x0000000412137981 */ /* 0x000f22000c1ef900 */
[----:B------:R-:W-:-:S05]  /*08b0*/  LEA.HI.X R21, R29, UR7, R21, 0x2, P0 ;  /* 0x000000071d157c11 */ /* 0x000fca00080f1415 */
[----:B------:R-:W4:Y:S01]  /*08c0*/  LDG.E.STRONG.GPU R20, desc[UR4][R20.64] ;  /* 0x0000000414147981 */ /* 0x000f22000c1ef900 */
[----:B-----5:R-:W-:-:S04]  /*08d0*/  IADD3 R0, PT, PT, R27, R28, R0 ;  /* 0x0000001c1b007210 */ /* 0x020fc80007ffe000 */
[----:B------:R-:W-:-:S04]  /*08e0*/  IADD3 R0, PT, PT, R25, R26, R0 ;  /* 0x0000001a19007210 */ /* 0x000fc80007ffe000 */
[----:B------:R-:W-:-:S04]  /*08f0*/  IADD3 R0, PT, PT, R23, R24, R0 ;  /* 0x0000001817007210 */ /* 0x000fc80007ffe000 */
[----:B------:R-:W-:-:S04]  /*0900*/  IADD3 R0, PT, PT, R13, R22, R0 ;  /* 0x000000160d007210 */ /* 0x000fc80007ffe000 */
[----:B--2---:R-:W-:-:S04]  /*0910*/  IADD3 R0, PT, PT, R11, R12, R0 ;  /* 0x0000000c0b007210 */ /* 0x004fc80007ffe000 */
[----:B---3--:R-:W-:-:S04]  /*0920*/  IADD3 R0, PT, PT, R9, R10, R0 ;  /* 0x0000000a09007210 */ /* 0x008fc80007ffe000 */
[----:B----4-:R-:W-:-:S04]  /*0930*/  IADD3 R0, PT, PT, R7, R8, R0 ;  /* 0x0000000807007210 */ /* 0x010fc80007ffe000 */
[----:B------:R-:W-:-:S04]  /*0940*/  IADD3 R0, PT, PT, R5, R6, R0 ;  /* 0x0000000605007210 */ /* 0x000fc80007ffe000 */
[----:B------:R-:W-:-:S04]  /*0950*/  IADD3 R0, PT, PT, R3, R4, R0 ;  /* 0x0000000403007210 */ /* 0x000fc80007ffe000 */
[----:B------:R-:W-:-:S04]  /*0960*/  IADD3 R0, PT, PT, R15, R2, R0 ;  /* 0x000000020f007210 */ /* 0x000fc80007ffe000 */
[----:B------:R-:W-:-:S05]  /*0970*/  IADD3 R19, PT, PT, R19, R16, R0 ;  /* 0x0000001013137210 */ /* 0x000fca0007ffe000 */
[----:B------:R-:W-:-:S05]  /*0980*/  IMAD.IADD R19, R19, 0x1, R20 ;  /* 0x0000000113137824 */ /* 0x000fca00078e0214 */
[----:B------:R-:W-:-:S13]  /*0990*/  ISETP.NE.AND P0, PT, R19, RZ, PT ;  /* 0x000000ff1300720c */ /* 0x000fda0003f05270 */
[----:B------:R-:W-:Y:S05]  /*09a0*/  @!P0 EXIT ;  /* 0x000000000000894d */ /* 0x000fea0003800000 */
[----:B------:R-:W0:Y:S02]  /*09b0*/  LDC.64 R2, c[0x0][0x388] ;  /* 0x0000e200ff027b82 */ /* 0x000e240000000a00 */
[----:B0-----:R-:W-:Y:S01]  /*09c0*/  STG.E desc[UR4][R2.64], R19 ;  /* 0x0000001302007986 */ /* 0x001fe2000c101904 */
[----:B------:R-:W-:Y:S05]  /*09d0*/  EXIT ;  /* 0x000000000000794d */ /* 0x000fea0003800000 */
.L_x_1:
        /* <DEDUP_REMOVED lines=10> */
.L_x_3:


//--------------------- .nv.shared.reserved.0     --------------------------
	.section	.nv.shared.reserved.0,"aw",@nobits
	.weak		__nv_reservedSMEM_offset_0_alias
	.size		__nv_reservedSMEM_offset_0_alias, 0, 64
	.other		__nv_reservedSMEM_offset_0_alias,@"STO_CUDA_RESERVED_SHARED STV_DEFAULT"
__nv_reservedSMEM_offset_0_alias:
	.zero		0
	.zero		64


//--------------------- .nv.constant0._Z19dram_latency_kernelILi10EEvPKjPjS2_ --------------------------
	.section	.nv.constant0._Z19dram_latency_kernelILi10EEvPKjPjS2_,"a",@progbits
	.sectionflags	@""
	.align	4
.nv.constant0._Z19dram_latency_kernelILi10EEvPKjPjS2_:
	.zero		920


//--------------------- .nv.constant0._Z15flush_l2_kernelILi128EEvPKiPi --------------------------
	.section	.nv.constant0._Z15flush_l2_kernelILi128EEvPKiPi,"a",@progbits
	.sectionflags	@""
	.align	4
.nv.constant0._Z15flush_l2_kernelILi128EEvPKiPi:
	.zero		912


//--------------------- SYMBOLS --------------------------

	.type		.nv.reservedSmem.offset0,@object
	.size		.nv.reservedSmem.offset0,0x4
